	.headerflags	@"EF_CUDA_TEXMODE_UNIFIED EF_CUDA_64BIT_ADDRESS EF_CUDA_ACCELERATORS EF_CUDA_SM90 EF_CUDA_VIRTUAL_SM(EF_CUDA_SM90)"
	.elftype	@"ET_EXEC"


//--------------------- .nv.info                  --------------------------
	.section	.nv.info,"",@"SHT_CUDA_INFO"
	.align	4


	//----- nvinfo : EIATTR_REGCOUNT
	.align		4
        /*0000*/ 	.byte	0x04, 0x2f
        /*0002*/ 	.short	(.L_3 - .L_2)
	.align		4
.L_2:
        /*0004*/ 	.word	index@(triton_poi_fused__native_batch_norm_legit_no_training__prelu_kernel_4)
        /*0008*/ 	.word	0x00000020


	//----- nvinfo : EIATTR_MIN_STACK_SIZE
	.align		4
.L_3:
        /*000c*/ 	.byte	0x04, 0x12
        /*000e*/ 	.short	(.L_5 - .L_4)
	.align		4
.L_4:
        /*0010*/ 	.word	index@(triton_poi_fused__native_batch_norm_legit_no_training__prelu_kernel_4)
        /*0014*/ 	.word	0x00000000


	//----- nvinfo : EIATTR_FRAME_SIZE
	.align		4
.L_5:
        /*0018*/ 	.byte	0x04, 0x11
        /*001a*/ 	.short	(.L_7 - .L_6)
	.align		4
.L_6:
        /*001c*/ 	.word	index@(triton_poi_fused__native_batch_norm_legit_no_training__prelu_kernel_4)
        /*0020*/ 	.word	0x00000000


	//----- nvinfo : EIATTR_MIN_STACK_SIZE
	.align		4
.L_7:
        /*0024*/ 	.byte	0x04, 0x12
        /*0026*/ 	.short	(.L_9 - .L_8)
	.align		4
.L_8:
        /*0028*/ 	.word	index@(triton_poi_fused__native_batch_norm_legit_no_training__prelu_kernel_4)
        /*002c*/ 	.word	0x00000000
.L_9:


//--------------------- .nv.info.triton_poi_fused__native_batch_norm_legit_no_training__prelu_kernel_4 --------------------------
	.section	.nv.info.triton_poi_fused__native_batch_norm_legit_no_training__prelu_kernel_4,"",@"SHT_CUDA_INFO"
	.sectionflags	@""
	.align	4


	//----- nvinfo : EIATTR_CUDA_API_VERSION
	.align		4
        /*0000*/ 	.byte	0x04, 0x37
        /*0002*/ 	.short	(.L_11 - .L_10)
.L_10:
        /*0004*/ 	.word	0x0000007c


	//----- nvinfo : EIATTR_KPARAM_INFO
	.align		4
.L_11:
        /*0008*/ 	.byte	0x04, 0x17
        /*000a*/ 	.short	(.L_13 - .L_12)
.L_12:
        /*000c*/ 	.word	0x00000000
        /*0010*/ 	.short	0x0007
        /*0012*/ 	.short	0x0038
        /*0014*/ 	.byte	0x00, 0xf0, 0x11, 0x00


	//----- nvinfo : EIATTR_KPARAM_INFO
	.align		4
.L_13:
        /*0018*/ 	.byte	0x04, 0x17
        /*001a*/ 	.short	(.L_15 - .L_14)
.L_14:
        /*001c*/ 	.word	0x00000000
        /*0020*/ 	.short	0x0006
        /*0022*/ 	.short	0x0030
        /*0024*/ 	.byte	0x00, 0xf4, 0x21, 0x00


	//----- nvinfo : EIATTR_KPARAM_INFO
	.align		4
.L_15:
        /*0028*/ 	.byte	0x04, 0x17
        /*002a*/ 	.short	(.L_17 - .L_16)
.L_16:
        /*002c*/ 	.word	0x00000000
        /*0030*/ 	.short	0x0005
        /*0032*/ 	.short	0x0028
        /*0034*/ 	.byte	0x00, 0xf4, 0x21, 0x00


	//----- nvinfo : EIATTR_KPARAM_INFO
	.align		4
.L_17:
        /*0038*/ 	.byte	0x04, 0x17
        /*003a*/ 	.short	(.L_19 - .L_18)
.L_18:
        /*003c*/ 	.word	0x00000000
        /*0040*/ 	.short	0x0004
        /*0042*/ 	.short	0x0020
        /*0044*/ 	.byte	0x00, 0xf4, 0x21, 0x00


	//----- nvinfo : EIATTR_KPARAM_INFO
	.align		4
.L_19:
        /*0048*/ 	.byte	0x04, 0x17
        /*004a*/ 	.short	(.L_21 - .L_20)
.L_20:
        /*004c*/ 	.word	0x00000000
        /*0050*/ 	.short	0x0003
        /*0052*/ 	.short	0x0018
        /*0054*/ 	.byte	0x00, 0xf4, 0x21, 0x00


	//----- nvinfo : EIATTR_KPARAM_INFO
	.align		4
.L_21:
        /*0058*/ 	.byte	0x04, 0x17
        /*005a*/ 	.short	(.L_23 - .L_22)
.L_22:
        /*005c*/ 	.word	0x00000000
        /*0060*/ 	.short	0x0002
        /*0062*/ 	.short	0x0010
        /*0064*/ 	.byte	0x00, 0xf4, 0x21, 0x00


	//----- nvinfo : EIATTR_KPARAM_INFO
	.align		4
.L_23:
        /*0068*/ 	.byte	0x04, 0x17
        /*006a*/ 	.short	(.L_25 - .L_24)
.L_24:
        /*006c*/ 	.word	0x00000000
        /*0070*/ 	.short	0x0001
        /*0072*/ 	.short	0x0008
        /*0074*/ 	.byte	0x00, 0xf4, 0x21, 0x00


	//----- nvinfo : EIATTR_KPARAM_INFO
	.align		4
.L_25:
        /*0078*/ 	.byte	0x04, 0x17
        /*007a*/ 	.short	(.L_27 - .L_26)
.L_26:
        /*007c*/ 	.word	0x00000000
        /*0080*/ 	.short	0x0000
        /*0082*/ 	.short	0x0000
        /*0084*/ 	.byte	0x00, 0xf4, 0x21, 0x00


	//----- nvinfo : EIATTR_SPARSE_MMA_MASK
	.align		4
.L_27:
        /*0088*/ 	.byte	0x03, 0x50
        /*008a*/ 	.short	0x0000


	//----- nvinfo : EIATTR_MAXREG_COUNT
	.align		4
        /*008c*/ 	.byte	0x03, 0x1b
        /*008e*/ 	.short	0x00ff


	//----- nvinfo : EIATTR_EXIT_INSTR_OFFSETS
	.align		4
        /*0090*/ 	.byte	0x04, 0x1c
        /*0092*/ 	.short	(.L_29 - .L_28)


	//   ....[0]....
.L_28:
        /*0094*/ 	.word	0x00000740


	//----- nvinfo : EIATTR_REQNTID
	.align		4
.L_29:
        /*0098*/ 	.byte	0x04, 0x10
        /*009a*/ 	.short	(.L_31 - .L_30)
.L_30:
        /*009c*/ 	.word	0x00000080
        /*00a0*/ 	.word	0x00000001
        /*00a4*/ 	.word	0x00000001


	//----- nvinfo : EIATTR_CBANK_PARAM_SIZE
	.align		4
.L_31:
        /*00a8*/ 	.byte	0x03, 0x19
        /*00aa*/ 	.short	0x003c


	//----- nvinfo : EIATTR_PARAM_CBANK
	.align		4
        /*00ac*/ 	.byte	0x04, 0x0a
        /*00ae*/ 	.short	(.L_33 - .L_32)
	.align		4
.L_32:
        /*00b0*/ 	.word	index@(.nv.constant0.triton_poi_fused__native_batch_norm_legit_no_training__prelu_kernel_4)
        /*00b4*/ 	.short	0x0210
        /*00b6*/ 	.short	0x003c


	//----- nvinfo : EIATTR_SW_WAR
	.align		4
.L_33:
        /*00b8*/ 	.byte	0x04, 0x36
        /*00ba*/ 	.short	(.L_35 - .L_34)
.L_34:
        /*00bc*/ 	.word	0x00000008
.L_35:


//--------------------- .nv.callgraph             --------------------------
	.section	.nv.callgraph,"",@"SHT_CUDA_CALLGRAPH"
	.align	4
	.sectionentsize	8
	.align		4
        /*0000*/ 	.word	0x00000000
	.align		4
        /*0004*/ 	.word	0xffffffff
	.align		4
        /*0008*/ 	.word	0x00000000
	.align		4
        /*000c*/ 	.word	0xfffffffe
	.align		4
        /*0010*/ 	.word	0x00000000
	.align		4
        /*0014*/ 	.word	0xfffffffd
	.align		4
        /*0018*/ 	.word	0x00000000
	.align		4
        /*001c*/ 	.word	0xfffffffc


//--------------------- .nv.constant4             --------------------------
	.section	.nv.constant4,"a",@progbits
	.align	8
	.align		8
.nv.constant4:
        /*0000*/ 	.dword	_$_str
	.align		8
        /*0008*/ 	.dword	_$_str_$_2


//--------------------- .text.triton_poi_fused__native_batch_norm_legit_no_training__prelu_kernel_4 --------------------------
	.section	.text.triton_poi_fused__native_batch_norm_legit_no_training__prelu_kernel_4,"ax",@progbits
	.align	128
        .global         triton_poi_fused__native_batch_norm_legit_no_training__prelu_kernel_4
        .type           triton_poi_fused__native_batch_norm_legit_no_training__prelu_kernel_4,@function
        .size           triton_poi_fused__native_batch_norm_legit_no_training__prelu_kernel_4,(.L_x_1 - triton_poi_fused__native_batch_norm_legit_no_training__prelu_kernel_4)
        .other          triton_poi_fused__native_batch_norm_legit_no_training__prelu_kernel_4,@"STO_CUDA_ENTRY STV_DEFAULT"
triton_poi_fused__native_batch_norm_legit_no_training__prelu_kernel_4:
.text.triton_poi_fused__native_batch_norm_legit_no_training__prelu_kernel_4:
[----:B------:R-:W-:Y:S01]  /*0000*/  LDC R1, c[0x0][0x28] ;  /* 0x00000a00ff017b82 */ /* 0x000fe20000000800 */
[----:B------:R-:W1:Y:S07]  /*0010*/  S2R R0, SR_TID.X ;  /* 0x0000000000007919 */ /* 0x000e6e0000002100 */
[----:B------:R-:W2:Y:S01]  /*0020*/  LDC.64 R16, c[0x0][0x228] ;  /* 0x00008a00ff107b82 */ /* 0x000ea20000000a00 */
[----:B------:R-:W-:Y:S01]  /*0030*/  ULDC.64 UR4, c[0x0][0x208] ;  /* 0x0000820000047ab9 */ /* 0x000fe20000000a00 */
[----:B------:R-:W3:Y:S06]  /*0040*/  S2R R29, SR_CTAID.X ;  /* 0x00000000001d7919 */ /* 0x000eec0000002500 */
[----:B------:R-:W4:Y:S01]  /*0050*/  LDC.64 R8, c[0x0][0x220] ;  /* 0x00008800ff087b82 */ /* 0x000f220000000a00 */
[----:B-1----:R-:W-:-:S02]  /*0060*/  SHF.L.U32 R0, R0, 0x2, RZ ;  /* 0x0000000200007819 */ /* 0x002fc400000006ff */
[----:B---3--:R-:W-:Y:S02]  /*0070*/  SHF.R.S32.HI R2, RZ, 0x15, R29 ;  /* 0x00000015ff027819 */ /* 0x008fe4000001141d */
[----:B------:R-:W-:Y:S02]  /*0080*/  LOP3.LUT R0, R0, 0x1fc, RZ, 0xc0, !PT ;  /* 0x000001fc00007812 */ /* 0x000fe400078ec0ff */
[----:B------:R-:W-:Y:S02]  /*0090*/  SGXT R2, R2, 0x1 ;  /* 0x000000010202781a */ /* 0x000fe40000000200 */
[----:B------:R-:W-:-:S04]  /*00a0*/  LEA R29, R29, R0, 0xa ;  /* 0x000000001d1d7211 */ /* 0x000fc800078e50ff */
[----:B------:R-:W-:-:S04]  /*00b0*/  LEA.HI R2, R2, R29, RZ, 0x6 ;  /* 0x0000001d02027211 */ /* 0x000fc800078f30ff */
[----:B------:R-:W-:-:S04]  /*00c0*/  LOP3.LUT R2, R2, 0xffffffc0, RZ, 0xc0, !PT ;  /* 0xffffffc002027812 */ /* 0x000fc800078ec0ff */
[----:B------:R-:W-:Y:S02]  /*00d0*/  IADD3 R24, R29, -R2, RZ ;  /* 0x800000021d187210 */ /* 0x000fe40007ffe0ff */
[----:B------:R-:W1:Y:S03]  /*00e0*/  LDC.64 R2, c[0x0][0x218] ;  /* 0x00008600ff027b82 */ /* 0x000e660000000a00 */
[----:B--2---:R-:W-:-:S06]  /*00f0*/  IMAD.WIDE R16, R24, 0x4, R16 ;  /* 0x0000000418107825 */ /* 0x004fcc00078e0210 */
[----:B------:R-:W2:Y:S01]  /*0100*/  LDG.E.EL.128 R16, desc[UR4][R16.64] ;  /* 0x0000000410107981 */ /* 0x000ea2000c2e1d00 */
[----:B----4-:R-:W-:-:S06]  /*0110*/  IMAD.WIDE R8, R24, 0x4, R8 ;  /* 0x0000000418087825 */ /* 0x010fcc00078e0208 */
[----:B------:R-:W3:Y:S01]  /*0120*/  LDG.E.EL.128 R8, desc[UR4][R8.64] ;  /* 0x0000000408087981 */ /* 0x000ee2000c2e1d00 */
[----:B-1----:R-:W-:-:S05]  /*0130*/  IMAD.WIDE R2, R29, 0x4, R2 ;  /* 0x000000041d027825 */ /* 0x002fca00078e0202 */
[----:B------:R-:W3:Y:S04]  /*0140*/  LDG.E.128 R4, desc[UR4][R2.64] ;  /* 0x0000000402047981 */ /* 0x000ee8000c1e1d00 */
[----:B------:R1:W4:Y:S01]  /*0150*/  LDG.E.128 R12, desc[UR4][R2.64+0x800] ;  /* 0x00080004020c7981 */ /* 0x000322000c1e1d00 */
[----:B--2---:R-:W-:-:S04]  /*0160*/  FADD R0, R16, 9.9999997473787516356e-06 ;  /* 0x3727c5ac10007421 */ /* 0x004fc80000000000 */
[----:B------:R-:W2:Y:S01]  /*0170*/  MUFU.SQRT R22, R0 ;  /* 0x0000000000167308 */ /* 0x000ea20000002000 */
[----:B------:R-:W-:Y:S01]  /*0180*/  FADD R20, R17, 9.9999997473787516356e-06 ;  /* 0x3727c5ac11147421 */ /* 0x000fe20000000000 */
[----:B------:R-:W-:Y:S01]  /*0190*/  FADD R19, R19, 9.9999997473787516356e-06 ;  /* 0x3727c5ac13137421 */ /* 0x000fe20000000000 */
[----:B------:R-:W-:Y:S01]  /*01a0*/  FADD R18, R18, 9.9999997473787516356e-06 ;  /* 0x3727c5ac12127421 */ /* 0x000fe20000000000 */
[----:B------:R-:W5:Y:S04]  /*01b0*/  LDC.64 R16, c[0x0][0x230] ;  /* 0x00008c00ff107b82 */ /* 0x000f680000000a00 */
[----:B------:R1:W1:Y:S01]  /*01c0*/  MUFU.SQRT R23, R20 ;  /* 0x0000001400177308 */ /* 0x0002620000002000 */
[C---:B--2---:R-:W-:Y:S02]  /*01d0*/  FSETP.GT.AND P6, PT, R22.reuse, 8.50705917302346158658e+37, PT ;  /* 0x7e8000001600780b */ /* 0x044fe40003fc4000 */
[----:B------:R-:W-:-:S05]  /*01e0*/  FSETP.GEU.AND P5, PT, R22, 1.175494350822287508e-38, PT ;  /* 0x008000001600780b */ /* 0x000fca0003fae000 */
[----:B------:R-:W2:Y:S01]  /*01f0*/  MUFU.SQRT R25, R18 ;  /* 0x0000001200197308 */ /* 0x000ea20000002000 */
[----:B------:R-:W-:Y:S01]  /*0200*/  HFMA2.MMA R0, -RZ, RZ, 1.625, 0 ;  /* 0x3e800000ff007435 */ /* 0x000fe200000001ff */
[----:B01----:R-:W0:Y:S01]  /*0210*/  LDC.64 R20, c[0x0][0x238] ;  /* 0x00008e00ff147b82 */ /* 0x003e220000000a00 */
[----:B------:R-:W-:-:S05]  /*0220*/  FSETP.GT.AND P4, PT, R23, 8.50705917302346158658e+37, PT ;  /* 0x7e8000001700780b */ /* 0x000fca0003f84000 */
[----:B------:R-:W1:Y:S01]  /*0230*/  MUFU.SQRT R19, R19 ;  /* 0x0000001300137308 */ /* 0x000e620000002000 */
[----:B------:R-:W-:Y:S01]  /*0240*/  @P6 FMUL R22, R22, 0.25 ;  /* 0x3e80000016166820 */ /* 0x000fe20000400000 */
[----:B------:R-:W-:-:S03]  /*0250*/  FSETP.GEU.AND P1, PT, R23, 1.175494350822287508e-38, PT ;  /* 0x008000001700780b */ /* 0x000fc60003f2e000 */
[----:B------:R-:W-:Y:S01]  /*0260*/  @!P5 FMUL R22, R22, 16777216 ;  /* 0x4b8000001616d820 */ /* 0x000fe20000400000 */
[----:B--2---:R-:W-:-:S03]  /*0270*/  FSETP.GT.AND P3, PT, R25, 8.50705917302346158658e+37, PT ;  /* 0x7e8000001900780b */ /* 0x004fc60003f64000 */
[----:B------:R-:W2:Y:S01]  /*0280*/  MUFU.RCP R2, R22 ;  /* 0x0000001600027308 */ /* 0x000ea20000001000 */
[----:B------:R-:W-:Y:S01]  /*0290*/  @P4 FMUL R23, R23, 0.25 ;  /* 0x3e80000017174820 */ /* 0x000fe20000400000 */
[----:B------:R-:W-:Y:S02]  /*02a0*/  FSEL R27, R0, 1, P6 ;  /* 0x3f800000001b7808 */ /* 0x000fe40003000000 */
[----:B-1----:R-:W-:Y:S02]  /*02b0*/  FSETP.GT.AND P2, PT, R19, 8.50705917302346158658e+37, PT ;  /* 0x7e8000001300780b */ /* 0x002fe40003f44000 */
[----:B------:R-:W-:Y:S01]  /*02c0*/  @!P1 FMUL R23, R23, 16777216 ;  /* 0x4b80000017179820 */ /* 0x000fe20000400000 */
[----:B------:R-:W-:Y:S02]  /*02d0*/  FSETP.GEU.AND P0, PT, R25, 1.175494350822287508e-38, PT ;  /* 0x008000001900780b */ /* 0x000fe40003f0e000 */
[----:B------:R-:W-:Y:S01]  /*02e0*/  FSETP.GEU.AND P6, PT, R19, 1.175494350822287508e-38, PT ;  /* 0x008000001300780b */ /* 0x000fe20003fce000 */
[----:B------:R1:W1:Y:S01]  /*02f0*/  MUFU.RCP R18, R23 ;  /* 0x0000001700127308 */ /* 0x0002620000001000 */
[----:B------:R-:W-:Y:S01]  /*0300*/  @!P5 FMUL R27, R27, 16777216 ;  /* 0x4b8000001b1bd820 */ /* 0x000fe20000400000 */
[----:B------:R-:W-:-:S03]  /*0310*/  @P3 FMUL R25, R25, 0.25 ;  /* 0x3e80000019193820 */ /* 0x000fc60000400000 */
[----:B--2---:R-:W-:Y:S01]  /*0320*/  FMUL R2, R2, R27 ;  /* 0x0000001b02027220 */ /* 0x004fe20000400000 */
[----:B------:R-:W-:Y:S01]  /*0330*/  FSEL R27, R0, 1, P4 ;  /* 0x3f800000001b7808 */ /* 0x000fe20002000000 */
[----:B------:R-:W-:-:S03]  /*0340*/  @P2 FMUL R19, R19, 0.25 ;  /* 0x3e80000013132820 */ /* 0x000fc60000400000 */
[----:B------:R-:W-:Y:S02]  /*0350*/  @!P0 FMUL R25, R25, 16777216 ;  /* 0x4b80000019198820 */ /* 0x000fe40000400000 */
[----:B------:R-:W-:Y:S01]  /*0360*/  @!P6 FMUL R19, R19, 16777216 ;  /* 0x4b8000001313e820 */ /* 0x000fe20000400000 */
[----:B------:R-:W-:Y:S01]  /*0370*/  @!P1 FMUL R27, R27, 16777216 ;  /* 0x4b8000001b1b9820 */ /* 0x000fe20000400000 */
[----:B------:R-:W2:Y:S01]  /*0380*/  MUFU.RCP R3, R25 ;  /* 0x0000001900037308 */ /* 0x000ea20000001000 */
[C---:B------:R-:W-:Y:S02]  /*0390*/  FSEL R22, R0.reuse, 1, P3 ;  /* 0x3f80000000167808 */ /* 0x040fe40001800000 */
[----:B-1----:R-:W-:Y:S01]  /*03a0*/  FSEL R23, R0, 1, P2 ;  /* 0x3f80000000177808 */ /* 0x002fe20001000000 */
[----:B------:R-:W-:Y:S02]  /*03b0*/  FMUL R0, R18, R27 ;  /* 0x0000001b12007220 */ /* 0x000fe40000400000 */
[----:B------:R-:W1:Y:S02]  /*03c0*/  LDC.64 R26, c[0x0][0x240] ;  /* 0x00009000ff1a7b82 */ /* 0x000e640000000a00 */
[----:B------:R2:W3:Y:S01]  /*03d0*/  MUFU.RCP R28, R19 ;  /* 0x00000013001c7308 */ /* 0x0004e20000001000 */
[----:B------:R-:W-:Y:S01]  /*03e0*/  @!P0 FMUL R22, R22, 16777216 ;  /* 0x4b80000016168820 */ /* 0x000fe20000400000 */
[----:B------:R-:W-:Y:S01]  /*03f0*/  @!P6 FMUL R23, R23, 16777216 ;  /* 0x4b8000001717e820 */ /* 0x000fe20000400000 */
[----:B-----5:R-:W-:-:S04]  /*0400*/  IMAD.WIDE R16, R24, 0x4, R16 ;  /* 0x0000000418107825 */ /* 0x020fc800078e0210 */
[----:B0-----:R-:W-:-:S04]  /*0410*/  IMAD.WIDE R20, R24, 0x4, R20 ;  /* 0x0000000418147825 */ /* 0x001fc800078e0214 */
[----:B--2---:R-:W-:Y:S01]  /*0420*/  FMUL R3, R3, R22 ;  /* 0x0000001603037220 */ /* 0x004fe20000400000 */
[----:B------:R-:W2:Y:S01]  /*0430*/  LDG.E.EL.128 R16, desc[UR4][R16.64] ;  /* 0x0000000410107981 */ /* 0x000ea2000c2e1d00 */
[----:B---3--:R-:W-:-:S03]  /*0440*/  FMUL R28, R28, R23 ;  /* 0x000000171c1c7220 */ /* 0x008fc60000400000 */
[----:B------:R-:W2:Y:S01]  /*0450*/  LDG.E.EL.128 R20, desc[UR4][R20.64] ;  /* 0x0000000414147981 */ /* 0x000ea2000c2e1d00 */
[----:B-1----:R-:W-:-:S06]  /*0460*/  IMAD.WIDE R26, R24, 0x4, R26 ;  /* 0x00000004181a7825 */ /* 0x002fcc00078e021a */
[----:B------:R-:W3:Y:S01]  /*0470*/  LDG.E.EL.128 R24, desc[UR4][R26.64] ;  /* 0x000000041a187981 */ /* 0x000ee2000c2e1d00 */
[--C-:B------:R-:W-:Y:S01]  /*0480*/  FADD R7, R7, -R11.reuse ;  /* 0x8000000b07077221 */ /* 0x100fe20000000000 */
[----:B----4-:R-:W-:Y:S01]  /*0490*/  FADD R15, R15, -R11 ;  /* 0x8000000b0f0f7221 */ /* 0x010fe20000000000 */
[--C-:B------:R-:W-:Y:S01]  /*04a0*/  FADD R4, R4, -R8.reuse ;  /* 0x8000000804047221 */ /* 0x100fe20000000000 */
[----:B------:R-:W-:Y:S01]  /*04b0*/  FADD R12, R12, -R8 ;  /* 0x800000080c0c7221 */ /* 0x000fe20000000000 */
[C---:B------:R-:W-:Y:S01]  /*04c0*/  FMUL R8, R28.reuse, R7 ;  /* 0x000000071c087220 */ /* 0x040fe20000400000 */
[----:B------:R-:W-:Y:S01]  /*04d0*/  FMUL R28, R28, R15 ;  /* 0x0000000f1c1c7220 */ /* 0x000fe20000400000 */
[----:B------:R-:W-:Y:S01]  /*04e0*/  FMUL R15, R2, R4 ;  /* 0x00000004020f7220 */ /* 0x000fe20000400000 */
[--C-:B------:R-:W-:Y:S01]  /*04f0*/  FADD R6, R6, -R10.reuse ;  /* 0x8000000a06067221 */ /* 0x100fe20000000000 */
[--C-:B------:R-:W-:Y:S01]  /*0500*/  FADD R5, R5, -R9.reuse ;  /* 0x8000000905057221 */ /* 0x100fe20000000000 */
[----:B------:R-:W-:Y:S01]  /*0510*/  FADD R14, R14, -R10 ;  /* 0x8000000a0e0e7221 */ /* 0x000fe20000000000 */
[----:B------:R-:W-:Y:S01]  /*0520*/  FADD R13, R13, -R9 ;  /* 0x800000090d0d7221 */ /* 0x000fe20000000000 */
[C---:B------:R-:W-:Y:S01]  /*0530*/  FMUL R7, R3.reuse, R6 ;  /* 0x0000000603077220 */ /* 0x040fe20000400000 */
[----:B------:R-:W-:Y:S01]  /*0540*/  FMUL R11, R2, R12 ;  /* 0x0000000c020b7220 */ /* 0x000fe20000400000 */
[----:B------:R-:W-:Y:S01]  /*0550*/  FMUL R9, R3, R14 ;  /* 0x0000000e03097220 */ /* 0x000fe20000400000 */
[C---:B------:R-:W-:Y:S01]  /*0560*/  FMUL R6, R0.reuse, R5 ;  /* 0x0000000500067220 */ /* 0x040fe20000400000 */
[----:B------:R-:W0:Y:S01]  /*0570*/  LDC.64 R2, c[0x0][0x210] ;  /* 0x00008400ff027b82 */ /* 0x000e220000000a00 */
[----:B------:R-:W-:Y:S01]  /*0580*/  FMUL R0, R0, R13 ;  /* 0x0000000d00007220 */ /* 0x000fe20000400000 */
[----:B0-----:R-:W-:-:S04]  /*0590*/  IMAD.WIDE R2, R29, 0x4, R2 ;  /* 0x000000041d027825 */ /* 0x001fc800078e0202 */
[----:B--2---:R-:W-:-:S05]  /*05a0*/  FFMA R4, R16, R15, R20 ;  /* 0x0000000f10047223 */ /* 0x004fca0000000014 */
[----:B------:R-:W-:Y:S01]  /*05b0*/  FSETP.GT.AND P6, PT, R4, RZ, PT ;  /* 0x000000ff0400720b */ /* 0x000fe20003fc4000 */
[----:B------:R-:W-:Y:S01]  /*05c0*/  FFMA R5, R17, R6, R21 ;  /* 0x0000000611057223 */ /* 0x000fe20000000015 */
[----:B------:R-:W-:Y:S01]  /*05d0*/  FFMA R6, R18, R7, R22 ;  /* 0x0000000712067223 */ /* 0x000fe20000000016 */
[----:B------:R-:W-:Y:S01]  /*05e0*/  FFMA R7, R19, R8, R23 ;  /* 0x0000000813077223 */ /* 0x000fe20000000017 */
[----:B------:R-:W-:Y:S01]  /*05f0*/  FFMA R16, R16, R11, R20 ;  /* 0x0000000b10107223 */ /* 0x000fe20000000014 */
[----:B------:R-:W-:Y:S01]  /*0600*/  FFMA R17, R17, R0, R21 ;  /* 0x0000000011117223 */ /* 0x000fe20000000015 */
[----:B------:R-:W-:Y:S01]  /*0610*/  FFMA R18, R18, R9, R22 ;  /* 0x0000000912127223 */ /* 0x000fe20000000016 */
[----:B------:R-:W-:Y:S01]  /*0620*/  FFMA R19, R19, R28, R23 ;  /* 0x0000001c13137223 */ /* 0x000fe20000000017 */
[----:B------:R-:W-:Y:S02]  /*0630*/  FSETP.GT.AND P1, PT, R5, RZ, PT ;  /* 0x000000ff0500720b */ /* 0x000fe40003f24000 */
[----:B------:R-:W-:-:S02]  /*0640*/  FSETP.GT.AND P0, PT, R16, RZ, PT ;  /* 0x000000ff1000720b */ /* 0x000fc40003f04000 */
[----:B------:R-:W-:Y:S01]  /*0650*/  FSETP.GT.AND P2, PT, R17, RZ, PT ;  /* 0x000000ff1100720b */ /* 0x000fe20003f44000 */
[----:B---3--:R-:W-:Y:S01]  /*0660*/  @!P6 FMUL R4, R24, R4 ;  /* 0x000000041804e220 */ /* 0x008fe20000400000 */
[----:B------:R-:W-:Y:S02]  /*0670*/  FSETP.GT.AND P3, PT, R6, RZ, PT ;  /* 0x000000ff0600720b */ /* 0x000fe40003f64000 */
[----:B------:R-:W-:Y:S02]  /*0680*/  FSETP.GT.AND P4, PT, R18, RZ, PT ;  /* 0x000000ff1200720b */ /* 0x000fe40003f84000 */
[----:B------:R-:W-:Y:S02]  /*0690*/  FSETP.GT.AND P5, PT, R7, RZ, PT ;  /* 0x000000ff0700720b */ /* 0x000fe40003fa4000 */
[----:B------:R-:W-:Y:S01]  /*06a0*/  FSETP.GT.AND P6, PT, R19, RZ, PT ;  /* 0x000000ff1300720b */ /* 0x000fe20003fc4000 */
[----:B------:R-:W-:Y:S02]  /*06b0*/  @!P1 FMUL R5, R25, R5 ;  /* 0x0000000519059220 */ /* 0x000fe40000400000 */
[----:B------:R-:W-:-:S02]  /*06c0*/  @!P0 FMUL R16, R24, R16 ;  /* 0x0000001018108220 */ /* 0x000fc40000400000 */
[----:B------:R-:W-:Y:S02]  /*06d0*/  @!P2 FMUL R17, R25, R17 ;  /* 0x000000111911a220 */ /* 0x000fe40000400000 */
[C---:B------:R-:W-:Y:S02]  /*06e0*/  @!P3 FMUL R6, R26.reuse, R6 ;  /* 0x000000061a06b220 */ /* 0x040fe40000400000 */
[----:B------:R-:W-:Y:S02]  /*06f0*/  @!P4 FMUL R18, R26, R18 ;  /* 0x000000121a12c220 */ /* 0x000fe40000400000 */
[C---:B------:R-:W-:Y:S02]  /*0700*/  @!P5 FMUL R7, R27.reuse, R7 ;  /* 0x000000071b07d220 */ /* 0x040fe40000400000 */
[----:B------:R-:W-:-:S03]  /*0710*/  @!P6 FMUL R19, R27, R19 ;  /* 0x000000131b13e220 */ /* 0x000fc60000400000 */
[----:B------:R-:W-:Y:S04]  /*0720*/  STG.E.128 desc[UR4][R2.64], R4 ;  /* 0x0000000402007986 */ /* 0x000fe8000c101d04 */
[----:B------:R-:W-:Y:S01]  /*0730*/  STG.E.128 desc[UR4][R2.64+0x800], R16 ;  /* 0x0008001002007986 */ /* 0x000fe2000c101d04 */
[----:B------:R-:W-:Y:S05]  /*0740*/  EXIT ;  /* 0x000000000000794d */ /* 0x000fea0003800000 */
.L_x_0:
[----:B------:R-:W-:-:S00]  /*0750*/  BRA `(.L_x_0) ;  /* 0xfffffffc00fc7947 */ /* 0x000fc0000383ffff */
[----:B------:R-:W-:-:S00]  /*0760*/  NOP ;  /* 0x0000000000007918 */ /* 0x000fc00000000000 */
        /* <DEDUP_REMOVED lines=9> */
.L_x_1:


//--------------------- .nv.global.init           --------------------------
	.section	.nv.global.init,"aw",@progbits
.nv.global.init:
	.type		_$_str,@object
	.size		_$_str,(_$_str_$_2 - _$_str)
_$_str:
        /*0000*/ 	.byte	0x5f, 0x5f, 0x43, 0x55, 0x44, 0x41, 0x5f, 0x46, 0x54, 0x5a, 0x00
	.type		_$_str_$_2,@object
	.size		_$_str_$_2,(.L_1 - _$_str_$_2)
_$_str_$_2:
        /*000b*/ 	.byte	0x5f, 0x5f, 0x43, 0x55, 0x44, 0x41, 0x5f, 0x50, 0x52, 0x45, 0x43, 0x5f, 0x53, 0x51, 0x52, 0x54
        /*001b*/ 	.byte	0x00
.L_1:


//--------------------- .nv.constant0.triton_poi_fused__native_batch_norm_legit_no_training__prelu_kernel_4 --------------------------
	.section	.nv.constant0.triton_poi_fused__native_batch_norm_legit_no_training__prelu_kernel_4,"a",@progbits
	.sectionflags	@""
	.align	4
.nv.constant0.triton_poi_fused__native_batch_norm_legit_no_training__prelu_kernel_4:
	.zero		588
